	.headerflags	@"EF_CUDA_TEXMODE_UNIFIED EF_CUDA_64BIT_ADDRESS EF_CUDA_SM80 EF_CUDA_VIRTUAL_SM(EF_CUDA_SM80)"
	.elftype	@"ET_EXEC"


//--------------------- .nv.info                  --------------------------
	.section	.nv.info,"",@"SHT_CUDA_INFO"
	.align	4


	//----- nvinfo : EIATTR_REGCOUNT
	.align		4
        /*0000*/ 	.byte	0x04, 0x2f
        /*0002*/ 	.short	(.L_1 - .L_0)
	.align		4
.L_0:
        /*0004*/ 	.word	index@(amax_kernel_1_0d1d2d)
        /*0008*/ 	.word	0x0000000e


	//----- nvinfo : EIATTR_MAX_STACK_SIZE
	.align		4
.L_1:
        /*000c*/ 	.byte	0x04, 0x23
        /*000e*/ 	.short	(.L_3 - .L_2)
	.align		4
.L_2:
        /*0010*/ 	.word	index@(amax_kernel_1_0d1d2d)
        /*0014*/ 	.word	0x00000000


	//----- nvinfo : EIATTR_MIN_STACK_SIZE
	.align		4
.L_3:
        /*0018*/ 	.byte	0x04, 0x12
        /*001a*/ 	.short	(.L_5 - .L_4)
	.align		4
.L_4:
        /*001c*/ 	.word	index@(amax_kernel_1_0d1d2d)
        /*0020*/ 	.word	0x00000000


	//----- nvinfo : EIATTR_FRAME_SIZE
	.align		4
.L_5:
        /*0024*/ 	.byte	0x04, 0x11
        /*0026*/ 	.short	(.L_7 - .L_6)
	.align		4
.L_6:
        /*0028*/ 	.word	index@(amax_kernel_1_0d1d2d)
        /*002c*/ 	.word	0x00000000
.L_7:


//--------------------- .nv.info.amax_kernel_1_0d1d2d --------------------------
	.section	.nv.info.amax_kernel_1_0d1d2d,"",@"SHT_CUDA_INFO"
	.align	4


	//----- nvinfo : EIATTR_CUDA_API_VERSION
	.align		4
        /*0000*/ 	.byte	0x04, 0x37
        /*0002*/ 	.short	(.L_9 - .L_8)
.L_8:
        /*0004*/ 	.word	0x00000078


	//----- nvinfo : EIATTR_SW2861232_WAR
	.align		4
.L_9:
        /*0008*/ 	.byte	0x01, 0x35
	.zero		2


	//----- nvinfo : EIATTR_PARAM_CBANK
	.align		4
        /*000c*/ 	.byte	0x04, 0x0a
        /*000e*/ 	.short	(.L_11 - .L_10)
	.align		4
.L_10:
        /*0010*/ 	.word	index@(.nv.constant0.amax_kernel_1_0d1d2d)
        /*0014*/ 	.short	0x0160
        /*0016*/ 	.short	0x0014


	//----- nvinfo : EIATTR_CBANK_PARAM_SIZE
	.align		4
.L_11:
        /*0018*/ 	.byte	0x03, 0x19
        /*001a*/ 	.short	0x0014


	//----- nvinfo : EIATTR_KPARAM_INFO
	.align		4
        /*001c*/ 	.byte	0x04, 0x17
        /*001e*/ 	.short	(.L_13 - .L_12)
.L_12:
        /*0020*/ 	.word	0x00000000
        /*0024*/ 	.short	0x0002
        /*0026*/ 	.short	0x0010
        /*0028*/ 	.byte	0x00, 0xf0, 0x11, 0x00


	//----- nvinfo : EIATTR_KPARAM_INFO
	.align		4
.L_13:
        /*002c*/ 	.byte	0x04, 0x17
        /*002e*/ 	.short	(.L_15 - .L_14)
.L_14:
        /*0030*/ 	.word	0x00000000
        /*0034*/ 	.short	0x0001
        /*0036*/ 	.short	0x0008
        /*0038*/ 	.byte	0x00, 0xf0, 0x21, 0x00


	//----- nvinfo : EIATTR_KPARAM_INFO
	.align		4
.L_15:
        /*003c*/ 	.byte	0x04, 0x17
        /*003e*/ 	.short	(.L_17 - .L_16)
.L_16:
        /*0040*/ 	.word	0x00000000
        /*0044*/ 	.short	0x0000
        /*0046*/ 	.short	0x0000
        /*0048*/ 	.byte	0x00, 0xf0, 0x21, 0x00


	//----- nvinfo : EIATTR_MAXREG_COUNT
	.align		4
.L_17:
        /*004c*/ 	.byte	0x03, 0x1b
        /*004e*/ 	.short	0x00ff


	//----- nvinfo : EIATTR_COOP_GROUP_MASK_REGIDS
	.align		4
        /*0050*/ 	.byte	0x04, 0x29
        /*0052*/ 	.short	(.L_19 - .L_18)


	//   ....[0]....
.L_18:
        /*0054*/ 	.word	0xffffffff


	//   ....[1]....
        /*0058*/ 	.word	0xffffffff


	//   ....[2]....
        /*005c*/ 	.word	0xffffffff


	//----- nvinfo : EIATTR_COOP_GROUP_INSTR_OFFSETS
	.align		4
.L_19:
        /*0060*/ 	.byte	0x04, 0x28
        /*0062*/ 	.short	(.L_21 - .L_20)


	//   ....[0]....
.L_20:
        /*0064*/ 	.word	0x000000f0


	//   ....[1]....
        /*0068*/ 	.word	0x00000110


	//   ....[2]....
        /*006c*/ 	.word	0x00000140


	//----- nvinfo : EIATTR_EXIT_INSTR_OFFSETS
	.align		4
.L_21:
        /*0070*/ 	.byte	0x04, 0x1c
        /*0072*/ 	.short	(.L_23 - .L_22)


	//   ....[0]....
.L_22:
        /*0074*/ 	.word	0x000001e0


	//----- nvinfo : EIATTR_MAX_THREADS
	.align		4
.L_23:
        /*0078*/ 	.byte	0x04, 0x05
        /*007a*/ 	.short	(.L_25 - .L_24)
.L_24:
        /*007c*/ 	.word	0x00000080
        /*0080*/ 	.word	0x00000001
        /*0084*/ 	.word	0x00000001


	//----- nvinfo : EIATTR_CRS_STACK_SIZE
	.align		4
.L_25:
        /*0088*/ 	.byte	0x04, 0x1e
        /*008a*/ 	.short	(.L_27 - .L_26)
.L_26:
        /*008c*/ 	.word	0x00000000
.L_27:


//--------------------- .nv.constant0.amax_kernel_1_0d1d2d --------------------------
	.section	.nv.constant0.amax_kernel_1_0d1d2d,"a",@progbits
	.align	4
.nv.constant0.amax_kernel_1_0d1d2d:
	.zero		372


//--------------------- .text.amax_kernel_1_0d1d2d --------------------------
	.section	.text.amax_kernel_1_0d1d2d,"ax",@progbits
	.sectionflags	@"SHF_BARRIERS=1"
	.sectioninfo	@"SHI_REGISTERS=14"
	.align	128
        .global         amax_kernel_1_0d1d2d
        .type           amax_kernel_1_0d1d2d,@function
        .size           amax_kernel_1_0d1d2d,(.L_x_3 - amax_kernel_1_0d1d2d)
        .other          amax_kernel_1_0d1d2d,@"STO_CUDA_ENTRY STV_DEFAULT"
amax_kernel_1_0d1d2d:
.text.amax_kernel_1_0d1d2d:
[----:B------:R-:W-:-:S02]  /*0000*/  IMAD.MOV.U32 R1, RZ, RZ, c[0x0][0x28] ;  /* 0x00000a00ff017624 */ /* 0x000fc400078e00ff */
[----:B------:R-:W0:Y:S01]  /*0010*/  S2R R9, SR_TID.X ;  /* 0x0000000000097919 */ /* 0x000e220000002100 */
[----:B------:R-:W-:Y:S01]  /*0020*/  ULDC.64 UR4, c[0x0][0x118] ;  /* 0x0000460000047ab9 */ /* 0x000fe20000000a00 */
[----:B------:R-:W-:Y:S01]  /*0030*/  BSSY B0, `(.L_x_0) ;  /* 0x0000009000007945 */ /* 0x000fe20003800000 */
[----:B------:R-:W-:Y:S01]  /*0040*/  IMAD.MOV.U32 R6, RZ, RZ, 0x4 ;  /* 0x00000004ff067424 */ /* 0x000fe200078e00ff */
[----:B------:R-:W1:Y:S01]  /*0050*/  S2R R11, SR_CTAID.X ;  /* 0x00000000000b7919 */ /* 0x000e620000002500 */
[----:B0-----:R-:W-:-:S05]  /*0060*/  LOP3.LUT R0, R9, 0x7, RZ, 0xc0, !PT ;  /* 0x0000000709007812 */ /* 0x001fca00078ec0ff */
[----:B-1----:R-:W-:-:S05]  /*0070*/  IMAD R0, R11, 0x8, R0 ;  /* 0x000000080b007824 */ /* 0x002fca00078e0200 */
[----:B------:R-:W-:-:S13]  /*0080*/  ISETP.GE.AND P0, PT, R0, c[0x0][0x170], PT ;  /* 0x00005c0000007a0c */ /* 0x000fda0003f06270 */
[----:B------:R-:W-:Y:S05]  /*0090*/  @P0 BRA `(.L_x_1) ;  /* 0x0000002000000947 */ /* 0x000fea0003800000 */
[----:B------:R-:W-:-:S06]  /*00a0*/  IMAD.WIDE R2, R0, R6, c[0x0][0x160] ;  /* 0x0000580000027625 */ /* 0x000fcc00078e0206 */
[----:B------:R0:W5:Y:S02]  /*00b0*/  LDG.E R2, [R2.64] ;  /* 0x0000000402027981 */ /* 0x000164000c1e1900 */
.L_x_1:
[----:B------:R-:W-:Y:S05]  /*00c0*/  BSYNC B0 ;  /* 0x0000000000007941 */ /* 0x000fea0003800000 */
.L_x_0:
[----:B-----5:R-:W-:Y:S02]  /*00d0*/  SEL R2, R2, 0xff800000, !P0 ;  /* 0xff80000002027807 */ /* 0x020fe40004000000 */
[----:B------:R-:W-:-:S03]  /*00e0*/  LOP3.LUT P0, RZ, R9, 0x1f, RZ, 0xc0, !PT ;  /* 0x0000001f09ff7812 */ /* 0x000fc6000780c0ff */
[----:B0-----:R-:W0:Y:S02]  /*00f0*/  SHFL.BFLY PT, R3, R2, 0x4, 0x1f ;  /* 0x0c801f0002037f89 */ /* 0x001e2400000e0000 */
[----:B0-----:R-:W-:-:S05]  /*0100*/  FMNMX R3, R2, R3, !PT ;  /* 0x0000000302037209 */ /* 0x001fca0007800000 */
[----:B------:R-:W0:Y:S02]  /*0110*/  SHFL.BFLY PT, R0, R3, 0x2, 0x1f ;  /* 0x0c401f0003007f89 */ /* 0x000e2400000e0000 */
[----:B0-----:R-:W-:Y:S01]  /*0120*/  FMNMX R0, R3, R0, !PT ;  /* 0x0000000003007209 */ /* 0x001fe20007800000 */
[----:B------:R-:W-:-:S04]  /*0130*/  IMAD.WIDE R2, R11, R6, c[0x0][0x168] ;  /* 0x00005a000b027625 */ /* 0x000fc800078e0206 */
[----:B------:R-:W0:Y:S02]  /*0140*/  SHFL.BFLY PT, R5, R0, 0x1, 0x1f ;  /* 0x0c201f0000057f89 */ /* 0x000e2400000e0000 */
[----:B0-----:R-:W-:-:S05]  /*0150*/  FMNMX R5, R0, R5, !PT ;  /* 0x0000000500057209 */ /* 0x001fca0007800000 */
[----:B------:R-:W-:Y:S04]  /*0160*/  @!P0 STS [RZ], R5 ;  /* 0x00000005ff008388 */ /* 0x000fe80000000800 */
[----:B------:R-:W-:Y:S06]  /*0170*/  BAR.SYNC 0x0 ;  /* 0x0000000000007b1d */ /* 0x000fec0000000000 */
[----:B------:R-:W0:Y:S01]  /*0180*/  LDS R4, [R9.X4] ;  /* 0x0000000009047984 */ /* 0x000e220000004800 */
[----:B------:R-:W-:-:S13]  /*0190*/  ISETP.GE.AND P0, PT, R9, 0x1, PT ;  /* 0x000000010900780c */ /* 0x000fda0003f06270 */
[----:B0-----:R-:W-:Y:S04]  /*01a0*/  @!P0 STS [R9.X4], R4 ;  /* 0x0000000409008388 */ /* 0x001fe80000004800 */
[----:B------:R-:W-:Y:S06]  /*01b0*/  BAR.SYNC 0x0 ;  /* 0x0000000000007b1d */ /* 0x000fec0000000000 */
[----:B------:R-:W0:Y:S04]  /*01c0*/  LDS R7, [RZ] ;  /* 0x00000000ff077984 */ /* 0x000e280000000800 */
[----:B0-----:R-:W-:Y:S01]  /*01d0*/  STG.E [R2.64], R7 ;  /* 0x0000000702007986 */ /* 0x001fe2000c101904 */
[----:B------:R-:W-:Y:S05]  /*01e0*/  EXIT ;  /* 0x000000000000794d */ /* 0x000fea0003800000 */
.L_x_2:
[----:B------:R-:W-:-:S00]  /*01f0*/  BRA `(.L_x_2) ;  /* 0xfffffff000007947 */ /* 0x000fc0000383ffff */
[----:B------:R-:W-:-:S00]  /*0200*/  NOP ;  /* 0x0000000000007918 */ /* 0x000fc00000000000 */
[----:B------:R-:W-:-:S00]  /*0210*/  NOP ;  /* 0x0000000000007918 */ /* 0x000fc00000000000 */
[----:B------:R-:W-:-:S00]  /*0220*/  NOP ;  /* 0x0000000000007918 */ /* 0x000fc00000000000 */
[----:B------:R-:W-:-:S00]  /*0230*/  NOP ;  /* 0x0000000000007918 */ /* 0x000fc00000000000 */
[----:B------:R-:W-:-:S00]  /*0240*/  NOP ;  /* 0x0000000000007918 */ /* 0x000fc00000000000 */
[----:B------:R-:W-:-:S00]  /*0250*/  NOP ;  /* 0x0000000000007918 */ /* 0x000fc00000000000 */
[----:B------:R-:W-:-:S00]  /*0260*/  NOP ;  /* 0x0000000000007918 */ /* 0x000fc00000000000 */
[----:B------:R-:W-:-:S00]  /*0270*/  NOP ;  /* 0x0000000000007918 */ /* 0x000fc00000000000 */
.L_x_3:


//--------------------- .nv.shared.amax_kernel_1_0d1d2d --------------------------
	.section	.nv.shared.amax_kernel_1_0d1d2d,"aw",@nobits
	.align	16
